	.headerflags	@"EF_CUDA_TEXMODE_UNIFIED EF_CUDA_64BIT_ADDRESS EF_CUDA_ACCELERATORS EF_CUDA_SM90 EF_CUDA_VIRTUAL_SM(EF_CUDA_SM90)"
	.elftype	@"ET_EXEC"


//--------------------- .nv.info                  --------------------------
	.section	.nv.info,"",@"SHT_CUDA_INFO"
	.align	4


	//----- nvinfo : EIATTR_REGCOUNT
	.align		4
        /*0000*/ 	.byte	0x04, 0x2f
        /*0002*/ 	.short	(.L_1 - .L_0)
	.align		4
.L_0:
        /*0004*/ 	.word	index@(triton_poi_fused_add_clamp_1)
        /*0008*/ 	.word	0x00000008


	//----- nvinfo : EIATTR_MIN_STACK_SIZE
	.align		4
.L_1:
        /*000c*/ 	.byte	0x04, 0x12
        /*000e*/ 	.short	(.L_3 - .L_2)
	.align		4
.L_2:
        /*0010*/ 	.word	index@(triton_poi_fused_add_clamp_1)
        /*0014*/ 	.word	0x00000000


	//----- nvinfo : EIATTR_FRAME_SIZE
	.align		4
.L_3:
        /*0018*/ 	.byte	0x04, 0x11
        /*001a*/ 	.short	(.L_5 - .L_4)
	.align		4
.L_4:
        /*001c*/ 	.word	index@(triton_poi_fused_add_clamp_1)
        /*0020*/ 	.word	0x00000000


	//----- nvinfo : EIATTR_MIN_STACK_SIZE
	.align		4
.L_5:
        /*0024*/ 	.byte	0x04, 0x12
        /*0026*/ 	.short	(.L_7 - .L_6)
	.align		4
.L_6:
        /*0028*/ 	.word	index@(triton_poi_fused_add_clamp_1)
        /*002c*/ 	.word	0x00000000
.L_7:


//--------------------- .nv.info.triton_poi_fused_add_clamp_1 --------------------------
	.section	.nv.info.triton_poi_fused_add_clamp_1,"",@"SHT_CUDA_INFO"
	.sectionflags	@""
	.align	4


	//----- nvinfo : EIATTR_CUDA_API_VERSION
	.align		4
        /*0000*/ 	.byte	0x04, 0x37
        /*0002*/ 	.short	(.L_9 - .L_8)
.L_8:
        /*0004*/ 	.word	0x0000007c


	//----- nvinfo : EIATTR_KPARAM_INFO
	.align		4
.L_9:
        /*0008*/ 	.byte	0x04, 0x17
        /*000a*/ 	.short	(.L_11 - .L_10)
.L_10:
        /*000c*/ 	.word	0x00000000
        /*0010*/ 	.short	0x0001
        /*0012*/ 	.short	0x0008
        /*0014*/ 	.byte	0x00, 0xf0, 0x11, 0x00


	//----- nvinfo : EIATTR_KPARAM_INFO
	.align		4
.L_11:
        /*0018*/ 	.byte	0x04, 0x17
        /*001a*/ 	.short	(.L_13 - .L_12)
.L_12:
        /*001c*/ 	.word	0x00000000
        /*0020*/ 	.short	0x0000
        /*0022*/ 	.short	0x0000
        /*0024*/ 	.byte	0x00, 0xf4, 0x21, 0x00


	//----- nvinfo : EIATTR_SPARSE_MMA_MASK
	.align		4
.L_13:
        /*0028*/ 	.byte	0x03, 0x50
        /*002a*/ 	.short	0x0000


	//----- nvinfo : EIATTR_MAXREG_COUNT
	.align		4
        /*002c*/ 	.byte	0x03, 0x1b
        /*002e*/ 	.short	0x00ff


	//----- nvinfo : EIATTR_EXIT_INSTR_OFFSETS
	.align		4
        /*0030*/ 	.byte	0x04, 0x1c
        /*0032*/ 	.short	(.L_15 - .L_14)


	//   ....[0]....
.L_14:
        /*0034*/ 	.word	0x00000120


	//   ....[1]....
        /*0038*/ 	.word	0x00000150


	//----- nvinfo : EIATTR_REQNTID
	.align		4
.L_15:
        /*003c*/ 	.byte	0x04, 0x10
        /*003e*/ 	.short	(.L_17 - .L_16)
.L_16:
        /*0040*/ 	.word	0x00000020
        /*0044*/ 	.word	0x00000001
        /*0048*/ 	.word	0x00000001


	//----- nvinfo : EIATTR_CBANK_PARAM_SIZE
	.align		4
.L_17:
        /*004c*/ 	.byte	0x03, 0x19
        /*004e*/ 	.short	0x000c


	//----- nvinfo : EIATTR_PARAM_CBANK
	.align		4
        /*0050*/ 	.byte	0x04, 0x0a
        /*0052*/ 	.short	(.L_19 - .L_18)
	.align		4
.L_18:
        /*0054*/ 	.word	index@(.nv.constant0.triton_poi_fused_add_clamp_1)
        /*0058*/ 	.short	0x0210
        /*005a*/ 	.short	0x000c


	//----- nvinfo : EIATTR_SW_WAR
	.align		4
.L_19:
        /*005c*/ 	.byte	0x04, 0x36
        /*005e*/ 	.short	(.L_21 - .L_20)
.L_20:
        /*0060*/ 	.word	0x00000008
.L_21:


//--------------------- .nv.callgraph             --------------------------
	.section	.nv.callgraph,"",@"SHT_CUDA_CALLGRAPH"
	.align	4
	.sectionentsize	8
	.align		4
        /*0000*/ 	.word	0x00000000
	.align		4
        /*0004*/ 	.word	0xffffffff
	.align		4
        /*0008*/ 	.word	0x00000000
	.align		4
        /*000c*/ 	.word	0xfffffffe
	.align		4
        /*0010*/ 	.word	0x00000000
	.align		4
        /*0014*/ 	.word	0xfffffffd
	.align		4
        /*0018*/ 	.word	0x00000000
	.align		4
        /*001c*/ 	.word	0xfffffffc


//--------------------- .text.triton_poi_fused_add_clamp_1 --------------------------
	.section	.text.triton_poi_fused_add_clamp_1,"ax",@progbits
	.align	128
        .global         triton_poi_fused_add_clamp_1
        .type           triton_poi_fused_add_clamp_1,@function
        .size           triton_poi_fused_add_clamp_1,(.L_x_1 - triton_poi_fused_add_clamp_1)
        .other          triton_poi_fused_add_clamp_1,@"STO_CUDA_ENTRY STV_DEFAULT"
triton_poi_fused_add_clamp_1:
.text.triton_poi_fused_add_clamp_1:
[----:B------:R-:W0:Y:S02]  /*0000*/  LDC R1, c[0x0][0x28] ;  /* 0x00000a00ff017b82 */ /* 0x000e240000000800 */
[----:B------:R-:W1:Y:S01]  /*0010*/  S2R R2, SR_TID.X ;  /* 0x0000000000027919 */ /* 0x000e620000002100 */
[----:B------:R-:W-:Y:S01]  /*0020*/  IMAD.MOV.U32 R5, RZ, RZ, 0x40000000 ;  /* 0x40000000ff057424 */ /* 0x000fe200078e00ff */
[----:B------:R-:W2:Y:S01]  /*0030*/  S2R R3, SR_CTAID.X ;  /* 0x0000000000037919 */ /* 0x000ea20000002500 */
[C---:B-1----:R-:W-:Y:S02]  /*0040*/  LOP3.LUT R0, R2.reuse, 0x1, RZ, 0xc0, !PT ;  /* 0x0000000102007812 */ /* 0x042fe400078ec0ff */
[----:B------:R-:W-:-:S03]  /*0050*/  LOP3.LUT P0, RZ, R2, 0x1e, RZ, 0xc0, !PT ;  /* 0x0000001e02ff7812 */ /* 0x000fc6000780c0ff */
[----:B--2---:R-:W-:-:S05]  /*0060*/  IMAD R3, R3, 0x2, R0 ;  /* 0x0000000203037824 */ /* 0x004fca00078e0200 */
[----:B------:R-:W-:Y:S02]  /*0070*/  I2FP.F32.S32 R0, R3 ;  /* 0x0000000300007245 */ /* 0x000fe40000201400 */
[----:B------:R-:W-:-:S03]  /*0080*/  ISETP.LT.AND P0, PT, R3, 0x2, !P0 ;  /* 0x000000020300780c */ /* 0x000fc60004701270 */
[----:B------:R-:W-:-:S04]  /*0090*/  FADD R0, R0, 0.5 ;  /* 0x3f00000000007421 */ /* 0x000fc80000000000 */
[----:B------:R-:W-:Y:S02]  /*00a0*/  FFMA R0, R0, R5, -0.5 ;  /* 0xbf00000000007423 */ /* 0x000fe40000000005 */
[----:B------:R-:W1:Y:S03]  /*00b0*/  LDC.64 R4, c[0x0][0x210] ;  /* 0x00008400ff047b82 */ /* 0x000e660000000a00 */
[----:B------:R-:W-:-:S06]  /*00c0*/  FMNMX R0, RZ, R0, !PT ;  /* 0x00000000ff007209 */ /* 0x000fcc0007800000 */
[----:B------:R-:W2:Y:S02]  /*00d0*/  F2I.TRUNC.NTZ R0, R0 ;  /* 0x0000000000007305 */ /* 0x000ea4000020f100 */
[----:B--2---:R-:W-:Y:S01]  /*00e0*/  VIMNMX R2, R0, 0x2, PT ;  /* 0x0000000200027848 */ /* 0x004fe20003fe0100 */
[----:B-1----:R-:W-:-:S04]  /*00f0*/  IMAD.WIDE R4, R3, 0x8, R4 ;  /* 0x0000000803047825 */ /* 0x002fc800078e0204 */
[----:B------:R-:W-:-:S05]  /*0100*/  VIADD R2, R2, 0x1 ;  /* 0x0000000102027836 */ /* 0x000fca0000000000 */
[----:B------:R-:W-:Y:S01]  /*0110*/  SHF.R.S32.HI R3, RZ, 0x1f, R2 ;  /* 0x0000001fff037819 */ /* 0x000fe20000011402 */
[----:B------:R-:W-:Y:S06]  /*0120*/  @!P0 EXIT ;  /* 0x000000000000894d */ /* 0x000fec0003800000 */
[----:B------:R-:W-:Y:S02]  /*0130*/  ULDC.64 UR4, c[0x0][0x208] ;  /* 0x0000820000047ab9 */ /* 0x000fe40000000a00 */
[----:B------:R-:W-:Y:S01]  /*0140*/  STG.E.64 desc[UR4][R4.64], R2 ;  /* 0x0000000204007986 */ /* 0x000fe2000c101b04 */
[----:B------:R-:W-:Y:S05]  /*0150*/  EXIT ;  /* 0x000000000000794d */ /* 0x000fea0003800000 */
.L_x_0:
[----:B------:R-:W-:-:S00]  /*0160*/  BRA `(.L_x_0) ;  /* 0xfffffffc00fc7947 */ /* 0x000fc0000383ffff */
[----:B------:R-:W-:-:S00]  /*0170*/  NOP ;  /* 0x0000000000007918 */ /* 0x000fc00000000000 */
        /* <DEDUP_REMOVED lines=8> */
.L_x_1:


//--------------------- .nv.constant0.triton_poi_fused_add_clamp_1 --------------------------
	.section	.nv.constant0.triton_poi_fused_add_clamp_1,"a",@progbits
	.sectionflags	@""
	.align	4
.nv.constant0.triton_poi_fused_add_clamp_1:
	.zero		540
